//
// Generated by NVIDIA NVVM Compiler
//
// Compiler Build ID: CL-36424714
// Cuda compilation tools, release 13.0, V13.0.88
// Based on NVVM 20.0.0
//

.version 9.0
.target sm_100
.address_size 64

	// .globl	_Z7imgBlurPhS_jjj

.visible .entry _Z7imgBlurPhS_jjj(
	.param .u64 .ptr .align 1 _Z7imgBlurPhS_jjj_param_0,
	.param .u64 .ptr .align 1 _Z7imgBlurPhS_jjj_param_1,
	.param .u32 _Z7imgBlurPhS_jjj_param_2,
	.param .u32 _Z7imgBlurPhS_jjj_param_3,
	.param .u32 _Z7imgBlurPhS_jjj_param_4
)
{
	.reg .pred 	%p<42>;
	.reg .b16 	%rs<8>;
	.reg .b32 	%r<202>;
	.reg .b64 	%rd<65>;

	ld.param.u64 	%rd2, [_Z7imgBlurPhS_jjj_param_0];
	ld.param.u64 	%rd3, [_Z7imgBlurPhS_jjj_param_1];
	ld.param.u32 	%r84, [_Z7imgBlurPhS_jjj_param_2];
	ld.param.u32 	%r87, [_Z7imgBlurPhS_jjj_param_3];
	ld.param.u32 	%r86, [_Z7imgBlurPhS_jjj_param_4];
	cvta.to.global.u64 	%rd1, %rd3;
	mov.u32 	%r88, %ctaid.y;
	mov.u32 	%r89, %ntid.y;
	mov.u32 	%r90, %tid.y;
	mad.lo.s32 	%r91, %r88, %r89, %r90;
	mov.u32 	%r92, %ctaid.x;
	mov.u32 	%r93, %ntid.x;
	mov.u32 	%r94, %tid.x;
	mad.lo.s32 	%r2, %r92, %r93, %r94;
	setp.ge.u32 	%p1, %r2, %r84;
	setp.ge.u32 	%p2, %r91, %r87;
	or.pred  	%p3, %p1, %p2;
	@%p3 bra 	$L__BB0_25;
	add.s32 	%r3, %r91, -1;
	add.s32 	%r4, %r91, 1;
	add.s32 	%r5, %r2, -1;
	add.s32 	%r6, %r2, 1;
	setp.gt.u32 	%p4, %r5, %r6;
	mov.b32 	%r198, 0;
	mov.u32 	%r199, %r198;
	mov.u32 	%r200, %r198;
	mov.u32 	%r201, %r198;
	@%p4 bra 	$L__BB0_8;
	setp.ge.u32 	%p5, %r3, %r87;
	mul.lo.s32 	%r7, %r3, %r84;
	mul.lo.s32 	%r8, %r3, %r86;
	or.b32  	%r97, %r5, %r3;
	setp.lt.s32 	%p6, %r97, 0;
	setp.ge.u32 	%p7, %r5, %r84;
	or.pred  	%p8, %p7, %p5;
	mov.b32 	%r198, 0;
	or.pred  	%p9, %p8, %p6;
	@%p9 bra 	$L__BB0_4;
	add.s32 	%r99, %r5, %r7;
	mad.lo.s32 	%r100, %r99, 3, %r8;
	cvt.u64.u32 	%rd4, %r100;
	add.s64 	%rd5, %rd1, %rd4;
	ld.global.u8 	%r200, [%rd5];
	add.s32 	%r101, %r100, 1;
	cvt.u64.u32 	%rd6, %r101;
	add.s64 	%rd7, %rd1, %rd6;
	ld.global.u8 	%r199, [%rd7];
	add.s32 	%r102, %r100, 2;
	cvt.u64.u32 	%rd8, %r102;
	add.s64 	%rd9, %rd1, %rd8;
	ld.global.u8 	%r198, [%rd9];
	mov.b32 	%r201, 1;
$L__BB0_4:
	setp.ge.u32 	%p10, %r3, %r87;
	or.b32  	%r103, %r2, %r3;
	setp.lt.s32 	%p11, %r103, 0;
	or.pred  	%p12, %p11, %p10;
	@%p12 bra 	$L__BB0_6;
	add.s32 	%r201, %r201, 1;
	add.s32 	%r104, %r2, %r7;
	mad.lo.s32 	%r105, %r104, 3, %r8;
	cvt.u64.u32 	%rd10, %r105;
	add.s64 	%rd11, %rd1, %rd10;
	ld.global.u8 	%r106, [%rd11];
	add.s32 	%r200, %r200, %r106;
	add.s32 	%r107, %r105, 1;
	cvt.u64.u32 	%rd12, %r107;
	add.s64 	%rd13, %rd1, %rd12;
	ld.global.u8 	%r108, [%rd13];
	add.s32 	%r199, %r199, %r108;
	add.s32 	%r109, %r105, 2;
	cvt.u64.u32 	%rd14, %r109;
	add.s64 	%rd15, %rd1, %rd14;
	ld.global.u8 	%r110, [%rd15];
	add.s32 	%r198, %r198, %r110;
$L__BB0_6:
	setp.ge.u32 	%p13, %r3, %r87;
	or.b32  	%r111, %r6, %r3;
	setp.lt.s32 	%p14, %r111, 0;
	setp.ge.u32 	%p15, %r6, %r84;
	or.pred  	%p16, %p15, %p13;
	or.pred  	%p17, %p16, %p14;
	@%p17 bra 	$L__BB0_8;
	add.s32 	%r201, %r201, 1;
	add.s32 	%r112, %r6, %r7;
	mad.lo.s32 	%r113, %r112, 3, %r8;
	cvt.u64.u32 	%rd16, %r113;
	add.s64 	%rd17, %rd1, %rd16;
	ld.global.u8 	%r114, [%rd17];
	add.s32 	%r200, %r200, %r114;
	add.s32 	%r115, %r113, 1;
	cvt.u64.u32 	%rd18, %r115;
	add.s64 	%rd19, %rd1, %rd18;
	ld.global.u8 	%r116, [%rd19];
	add.s32 	%r199, %r199, %r116;
	add.s32 	%r117, %r113, 2;
	cvt.u64.u32 	%rd20, %r117;
	add.s64 	%rd21, %rd1, %rd20;
	ld.global.u8 	%r118, [%rd21];
	add.s32 	%r198, %r198, %r118;
$L__BB0_8:
	setp.gt.u32 	%p18, %r5, %r6;
	@%p18 bra 	$L__BB0_16;
	mul.lo.s32 	%r32, %r91, %r84;
	mul.lo.s32 	%r33, %r91, %r86;
	setp.lt.s32 	%p19, %r5, 0;
	setp.ge.u32 	%p20, %r5, %r84;
	or.pred  	%p21, %p19, %p20;
	@%p21 bra 	$L__BB0_11;
	add.s32 	%r201, %r201, 1;
	add.s32 	%r119, %r5, %r32;
	mad.lo.s32 	%r120, %r119, 3, %r33;
	cvt.u64.u32 	%rd22, %r120;
	add.s64 	%rd23, %rd1, %rd22;
	ld.global.u8 	%r121, [%rd23];
	add.s32 	%r200, %r200, %r121;
	add.s32 	%r122, %r120, 1;
	cvt.u64.u32 	%rd24, %r122;
	add.s64 	%rd25, %rd1, %rd24;
	ld.global.u8 	%r123, [%rd25];
	add.s32 	%r199, %r199, %r123;
	add.s32 	%r124, %r120, 2;
	cvt.u64.u32 	%rd26, %r124;
	add.s64 	%rd27, %rd1, %rd26;
	ld.global.u8 	%r125, [%rd27];
	add.s32 	%r198, %r198, %r125;
$L__BB0_11:
	setp.eq.s32 	%p22, %r2, -1;
	@%p22 bra 	$L__BB0_16;
	setp.lt.s32 	%p23, %r2, 0;
	@%p23 bra 	$L__BB0_14;
	add.s32 	%r201, %r201, 1;
	add.s32 	%r126, %r2, %r32;
	mad.lo.s32 	%r127, %r126, 3, %r33;
	cvt.u64.u32 	%rd28, %r127;
	add.s64 	%rd29, %rd1, %rd28;
	ld.global.u8 	%r128, [%rd29];
	add.s32 	%r200, %r200, %r128;
	add.s32 	%r129, %r127, 1;
	cvt.u64.u32 	%rd30, %r129;
	add.s64 	%rd31, %rd1, %rd30;
	ld.global.u8 	%r130, [%rd31];
	add.s32 	%r199, %r199, %r130;
	add.s32 	%r131, %r127, 2;
	cvt.u64.u32 	%rd32, %r131;
	add.s64 	%rd33, %rd1, %rd32;
	ld.global.u8 	%r132, [%rd33];
	add.s32 	%r198, %r198, %r132;
$L__BB0_14:
	setp.lt.s32 	%p24, %r2, -1;
	setp.ge.u32 	%p25, %r6, %r84;
	or.pred  	%p26, %p24, %p25;
	@%p26 bra 	$L__BB0_16;
	add.s32 	%r201, %r201, 1;
	add.s32 	%r133, %r6, %r32;
	mad.lo.s32 	%r134, %r133, 3, %r33;
	cvt.u64.u32 	%rd34, %r134;
	add.s64 	%rd35, %rd1, %rd34;
	ld.global.u8 	%r135, [%rd35];
	add.s32 	%r200, %r200, %r135;
	add.s32 	%r136, %r134, 1;
	cvt.u64.u32 	%rd36, %r136;
	add.s64 	%rd37, %rd1, %rd36;
	ld.global.u8 	%r137, [%rd37];
	add.s32 	%r199, %r199, %r137;
	add.s32 	%r138, %r134, 2;
	cvt.u64.u32 	%rd38, %r138;
	add.s64 	%rd39, %rd1, %rd38;
	ld.global.u8 	%r139, [%rd39];
	add.s32 	%r198, %r198, %r139;
$L__BB0_16:
	setp.gt.u32 	%p27, %r5, %r6;
	@%p27 bra 	$L__BB0_24;
	setp.ge.u32 	%p28, %r4, %r87;
	mul.lo.s32 	%r58, %r4, %r84;
	mul.lo.s32 	%r59, %r4, %r86;
	setp.lt.s32 	%p29, %r5, 0;
	setp.ge.u32 	%p30, %r5, %r84;
	or.pred  	%p31, %p30, %p28;
	or.pred  	%p32, %p31, %p29;
	@%p32 bra 	$L__BB0_19;
	add.s32 	%r201, %r201, 1;
	add.s32 	%r140, %r5, %r58;
	mad.lo.s32 	%r141, %r140, 3, %r59;
	cvt.u64.u32 	%rd40, %r141;
	add.s64 	%rd41, %rd1, %rd40;
	ld.global.u8 	%r142, [%rd41];
	add.s32 	%r200, %r200, %r142;
	add.s32 	%r143, %r141, 1;
	cvt.u64.u32 	%rd42, %r143;
	add.s64 	%rd43, %rd1, %rd42;
	ld.global.u8 	%r144, [%rd43];
	add.s32 	%r199, %r199, %r144;
	add.s32 	%r145, %r141, 2;
	cvt.u64.u32 	%rd44, %r145;
	add.s64 	%rd45, %rd1, %rd44;
	ld.global.u8 	%r146, [%rd45];
	add.s32 	%r198, %r198, %r146;
$L__BB0_19:
	setp.eq.s32 	%p33, %r2, -1;
	@%p33 bra 	$L__BB0_24;
	setp.ge.u32 	%p34, %r4, %r87;
	setp.lt.s32 	%p35, %r2, 0;
	or.pred  	%p36, %p35, %p34;
	@%p36 bra 	$L__BB0_22;
	add.s32 	%r201, %r201, 1;
	add.s32 	%r147, %r2, %r58;
	mad.lo.s32 	%r148, %r147, 3, %r59;
	cvt.u64.u32 	%rd46, %r148;
	add.s64 	%rd47, %rd1, %rd46;
	ld.global.u8 	%r149, [%rd47];
	add.s32 	%r200, %r200, %r149;
	add.s32 	%r150, %r148, 1;
	cvt.u64.u32 	%rd48, %r150;
	add.s64 	%rd49, %rd1, %rd48;
	ld.global.u8 	%r151, [%rd49];
	add.s32 	%r199, %r199, %r151;
	add.s32 	%r152, %r148, 2;
	cvt.u64.u32 	%rd50, %r152;
	add.s64 	%rd51, %rd1, %rd50;
	ld.global.u8 	%r153, [%rd51];
	add.s32 	%r198, %r198, %r153;
$L__BB0_22:
	setp.ge.u32 	%p37, %r4, %r87;
	setp.lt.s32 	%p38, %r2, -1;
	setp.ge.u32 	%p39, %r6, %r84;
	or.pred  	%p40, %p39, %p37;
	or.pred  	%p41, %p40, %p38;
	@%p41 bra 	$L__BB0_24;
	add.s32 	%r201, %r201, 1;
	add.s32 	%r154, %r6, %r58;
	mad.lo.s32 	%r155, %r154, 3, %r59;
	cvt.u64.u32 	%rd52, %r155;
	add.s64 	%rd53, %rd1, %rd52;
	ld.global.u8 	%r156, [%rd53];
	add.s32 	%r200, %r200, %r156;
	add.s32 	%r157, %r155, 1;
	cvt.u64.u32 	%rd54, %r157;
	add.s64 	%rd55, %rd1, %rd54;
	ld.global.u8 	%r158, [%rd55];
	add.s32 	%r199, %r199, %r158;
	add.s32 	%r159, %r155, 2;
	cvt.u64.u32 	%rd56, %r159;
	add.s64 	%rd57, %rd1, %rd56;
	ld.global.u8 	%r160, [%rd57];
	add.s32 	%r198, %r198, %r160;
$L__BB0_24:
	cvta.to.global.u64 	%rd58, %rd2;
	mad.lo.s32 	%r161, %r84, 3, %r86;
	mul.lo.s32 	%r162, %r161, %r91;
	mad.lo.s32 	%r163, %r2, 3, %r162;
	cvt.u16.u32 	%rs1, %r200;
	cvt.u16.u32 	%rs2, %r201;
	div.u16 	%rs3, %rs1, %rs2;
	cvt.u64.u32 	%rd59, %r163;
	add.s64 	%rd60, %rd58, %rd59;
	st.global.u8 	[%rd60], %rs3;
	cvt.u16.u32 	%rs4, %r199;
	div.u16 	%rs5, %rs4, %rs2;
	add.s32 	%r164, %r163, 1;
	cvt.u64.u32 	%rd61, %r164;
	add.s64 	%rd62, %rd58, %rd61;
	st.global.u8 	[%rd62], %rs5;
	cvt.u16.u32 	%rs6, %r198;
	div.u16 	%rs7, %rs6, %rs2;
	add.s32 	%r165, %r163, 2;
	cvt.u64.u32 	%rd63, %r165;
	add.s64 	%rd64, %rd58, %rd63;
	st.global.u8 	[%rd64], %rs7;
$L__BB0_25:
	ret;

}


// ===== COMPILED SASS (sm_100) =====

	.target	sm_100

	.elftype	@"ET_EXEC"


//--------------------- .note.nv.tkinfo           --------------------------
	.section	.note.nv.tkinfo,"",@"SHT_NOTE"
	.sectionflags	@"SHF_NOTE_NV_TKINFO"
	.tkinfo
        /*0018*/ 	.word	0x00000002
        /*0030*/ 	.string	""
        /*0030*/ 	.string	"ptxas"
        /*0030*/ 	.string	"Cuda compilation tools, release 13.0, V13.0.88"
        /*0030*/ 	.string	"Build cuda_13.0.r13.0/compiler.36424714_0"
        /*0030*/ 	.string	"-arch sm_100 -m 64 "



//--------------------- .note.nv.cuinfo           --------------------------
	.section	.note.nv.cuinfo,"",@"SHT_NOTE"
	.sectionflags	@"SHF_NOTE_NV_CUINFO"
        /*0018*/ 	.short	0x0002
        /*001a*/ 	.short	0x0064
        /*001c*/ 	.short	0x0082
	.zero		2


//--------------------- .nv.info                  --------------------------
	.section	.nv.info,"",@"SHT_CUDA_INFO"
	.align	4


	//----- nvinfo : EIATTR_REGCOUNT
	.align		4
        /*0000*/ 	.byte	0x04, 0x2f
        /*0002*/ 	.short	(.L_1 - .L_0)
	.align		4
.L_0:
        /*0004*/ 	.word	index@(_Z7imgBlurPhS_jjj)
        /*0008*/ 	.word	0x00000016


	//----- nvinfo : EIATTR_FRAME_SIZE
	.align		4
.L_1:
        /*000c*/ 	.byte	0x04, 0x11
        /*000e*/ 	.short	(.L_3 - .L_2)
	.align		4
.L_2:
        /*0010*/ 	.word	index@($__internal_0_$__cuda_sm20_div_u16)
        /*0014*/ 	.word	0x00000000


	//----- nvinfo : EIATTR_FRAME_SIZE
	.align		4
.L_3:
        /*0018*/ 	.byte	0x04, 0x11
        /*001a*/ 	.short	(.L_5 - .L_4)
	.align		4
.L_4:
        /*001c*/ 	.word	index@(_Z7imgBlurPhS_jjj)
        /*0020*/ 	.word	0x00000000


	//----- nvinfo : EIATTR_MIN_STACK_SIZE
	.align		4
.L_5:
        /*0024*/ 	.byte	0x04, 0x12
        /*0026*/ 	.short	(.L_7 - .L_6)
	.align		4
.L_6:
        /*0028*/ 	.word	index@(_Z7imgBlurPhS_jjj)
        /*002c*/ 	.word	0x00000000
.L_7:


//--------------------- .nv.compat                --------------------------
	.section	.nv.compat,"",@"SHT_CUDA_COMPAT_INFO"
	.align	4
        /*0000*/ 	.byte	0x02, 0x09, 0x00, 0x00, 0x02, 0x02, 0x01, 0x00, 0x02, 0x05, 0x05, 0x00, 0x03, 0x07, 0x01, 0x01
        /*0010*/ 	.byte	0x02, 0x03, 0x00, 0x00, 0x02, 0x06, 0x01, 0x00, 0x04, 0x0b, 0x08, 0x00, 0x01, 0x00, 0x00, 0x00
        /*0020*/ 	.byte	0x00, 0x00, 0x00, 0x00


//--------------------- .nv.info._Z7imgBlurPhS_jjj --------------------------
	.section	.nv.info._Z7imgBlurPhS_jjj,"",@"SHT_CUDA_INFO"
	.sectionflags	@""
	.align	4


	//----- nvinfo : EIATTR_CUDA_API_VERSION
	.align		4
        /*0000*/ 	.byte	0x04, 0x37
        /*0002*/ 	.short	(.L_9 - .L_8)
.L_8:
        /*0004*/ 	.word	0x00000082


	//----- nvinfo : EIATTR_KPARAM_INFO
	.align		4
.L_9:
        /*0008*/ 	.byte	0x04, 0x17
        /*000a*/ 	.short	(.L_11 - .L_10)
.L_10:
        /*000c*/ 	.word	0x00000000
        /*0010*/ 	.short	0x0004
        /*0012*/ 	.short	0x0018
        /*0014*/ 	.byte	0x00, 0xf0, 0x11, 0x00


	//----- nvinfo : EIATTR_KPARAM_INFO
	.align		4
.L_11:
        /*0018*/ 	.byte	0x04, 0x17
        /*001a*/ 	.short	(.L_13 - .L_12)
.L_12:
        /*001c*/ 	.word	0x00000000
        /*0020*/ 	.short	0x0003
        /*0022*/ 	.short	0x0014
        /*0024*/ 	.byte	0x00, 0xf0, 0x11, 0x00


	//----- nvinfo : EIATTR_KPARAM_INFO
	.align		4
.L_13:
        /*0028*/ 	.byte	0x04, 0x17
        /*002a*/ 	.short	(.L_15 - .L_14)
.L_14:
        /*002c*/ 	.word	0x00000000
        /*0030*/ 	.short	0x0002
        /*0032*/ 	.short	0x0010
        /*0034*/ 	.byte	0x00, 0xf0, 0x11, 0x00


	//----- nvinfo : EIATTR_KPARAM_INFO
	.align		4
.L_15:
        /*0038*/ 	.byte	0x04, 0x17
        /*003a*/ 	.short	(.L_17 - .L_16)
.L_16:
        /*003c*/ 	.word	0x00000000
        /*0040*/ 	.short	0x0001
        /*0042*/ 	.short	0x0008
        /*0044*/ 	.byte	0x00, 0xf5, 0x21, 0x00


	//----- nvinfo : EIATTR_KPARAM_INFO
	.align		4
.L_17:
        /*0048*/ 	.byte	0x04, 0x17
        /*004a*/ 	.short	(.L_19 - .L_18)
.L_18:
        /*004c*/ 	.word	0x00000000
        /*0050*/ 	.short	0x0000
        /*0052*/ 	.short	0x0000
        /*0054*/ 	.byte	0x00, 0xf5, 0x21, 0x00


	//----- nvinfo : EIATTR_SPARSE_MMA_MASK
	.align		4
.L_19:
        /*0058*/ 	.byte	0x03, 0x50
        /*005a*/ 	.short	0x0000


	//----- nvinfo : EIATTR_MAXREG_COUNT
	.align		4
        /*005c*/ 	.byte	0x03, 0x1b
        /*005e*/ 	.short	0x00ff


	//----- nvinfo : EIATTR_MERCURY_ISA_VERSION
	.align		4
        /*0060*/ 	.byte	0x03, 0x5f
        /*0062*/ 	.short	0x0101


	//----- nvinfo : EIATTR_VRC_CTA_INIT_COUNT
	.align		4
        /*0064*/ 	.byte	0x02, 0x4a
	.zero		1
	.zero		1


	//----- nvinfo : EIATTR_EXIT_INSTR_OFFSETS
	.align		4
        /*0068*/ 	.byte	0x04, 0x1c
        /*006a*/ 	.short	(.L_21 - .L_20)


	//   ....[0]....
.L_20:
        /*006c*/ 	.word	0x000000c0


	//   ....[1]....
        /*0070*/ 	.word	0x000010e0


	//----- nvinfo : EIATTR_CRS_STACK_SIZE
	.align		4
.L_21:
        /*0074*/ 	.byte	0x04, 0x1e
        /*0076*/ 	.short	(.L_23 - .L_22)
.L_22:
        /*0078*/ 	.word	0x00000000


	//----- nvinfo : EIATTR_CBANK_PARAM_SIZE
	.align		4
.L_23:
        /*007c*/ 	.byte	0x03, 0x19
        /*007e*/ 	.short	0x001c


	//----- nvinfo : EIATTR_PARAM_CBANK
	.align		4
        /*0080*/ 	.byte	0x04, 0x0a
        /*0082*/ 	.short	(.L_25 - .L_24)
	.align		4
.L_24:
        /*0084*/ 	.word	index@(.nv.constant0._Z7imgBlurPhS_jjj)
        /*0088*/ 	.short	0x0380
        /*008a*/ 	.short	0x001c


	//----- nvinfo : EIATTR_SW_WAR
	.align		4
.L_25:
        /*008c*/ 	.byte	0x04, 0x36
        /*008e*/ 	.short	(.L_27 - .L_26)
.L_26:
        /*0090*/ 	.word	0x00000008
.L_27:


//--------------------- .nv.callgraph             --------------------------
	.section	.nv.callgraph,"",@"SHT_CUDA_CALLGRAPH"
	.align	4
	.sectionentsize	8
	.align		4
        /*0000*/ 	.word	0x00000000
	.align		4
        /*0004*/ 	.word	0xffffffff
	.align		4
        /*0008*/ 	.word	0x00000000
	.align		4
        /*000c*/ 	.word	0xfffffffe
	.align		4
        /*0010*/ 	.word	0x00000000
	.align		4
        /*0014*/ 	.word	0xfffffffd
	.align		4
        /*0018*/ 	.word	0x00000000
	.align		4
        /*001c*/ 	.word	0xfffffffc


//--------------------- .text._Z7imgBlurPhS_jjj   --------------------------
	.section	.text._Z7imgBlurPhS_jjj,"ax",@progbits
	.align	128
        .global         _Z7imgBlurPhS_jjj
        .type           _Z7imgBlurPhS_jjj,@function
        .size           _Z7imgBlurPhS_jjj,(.L_x_19 - _Z7imgBlurPhS_jjj)
        .other          _Z7imgBlurPhS_jjj,@"STO_CUDA_ENTRY STV_DEFAULT"
_Z7imgBlurPhS_jjj:
.text._Z7imgBlurPhS_jjj:
[----:B------:R-:W-:Y:S01]  /*0000*/  LDC R1, c[0x0][0x37c] ;  /* 0x0000df00ff017b82 */ /* 0x000fe20000000800 */
[----:B------:R-:W0:Y:S07]  /*0010*/  S2R R3, SR_TID.Y ;  /* 0x0000000000037919 */ /* 0x000e2e0000002200 */
[----:B------:R-:W0:Y:S01]  /*0020*/  S2UR UR6, SR_CTAID.Y ;  /* 0x00000000000679c3 */ /* 0x000e220000002600 */
[----:B------:R-:W1:Y:S01]  /*0030*/  LDCU.64 UR4, c[0x0][0x390] ;  /* 0x00007200ff0477ac */ /* 0x000e620008000a00 */
[----:B------:R-:W2:Y:S06]  /*0040*/  S2R R5, SR_TID.X ;  /* 0x0000000000057919 */ /* 0x000eac0000002100 */
[----:B------:R-:W0:Y:S08]  /*0050*/  LDC R0, c[0x0][0x364] ;  /* 0x0000d900ff007b82 */ /* 0x000e300000000800 */
[----:B------:R-:W2:Y:S08]  /*0060*/  S2UR UR7, SR_CTAID.X ;  /* 0x00000000000779c3 */ /* 0x000eb00000002500 */
[----:B------:R-:W2:Y:S01]  /*0070*/  LDC R2, c[0x0][0x360] ;  /* 0x0000d800ff027b82 */ /* 0x000ea20000000800 */
[----:B0-----:R-:W-:-:S05]  /*0080*/  IMAD R0, R0, UR6, R3 ;  /* 0x0000000600007c24 */ /* 0x001fca000f8e0203 */
[----:B-1----:R-:W-:Y:S01]  /*0090*/  ISETP.GE.U32.AND P0, PT, R0, UR5, PT ;  /* 0x0000000500007c0c */ /* 0x002fe2000bf06070 */
[----:B--2---:R-:W-:-:S05]  /*00a0*/  IMAD R3, R2, UR7, R5 ;  /* 0x0000000702037c24 */ /* 0x004fca000f8e0205 */
[----:B------:R-:W-:-:S13]  /*00b0*/  ISETP.GE.U32.OR P0, PT, R3, UR4, P0 ;  /* 0x0000000403007c0c */ /* 0x000fda0008706470 */
[----:B------:R-:W-:Y:S05]  /*00c0*/  @P0 EXIT ;  /* 0x000000000000094d */ /* 0x000fea0003800000 */
[C---:B------:R-:W-:Y:S01]  /*00d0*/  VIADD R5, R3.reuse, 0xffffffff ;  /* 0xffffffff03057836 */ /* 0x040fe20000000000 */
[----:B------:R-:W0:Y:S01]  /*00e0*/  LDCU.64 UR6, c[0x0][0x358] ;  /* 0x00006b00ff0677ac */ /* 0x000e220008000a00 */
[----:B------:R-:W-:Y:S01]  /*00f0*/  VIADD R2, R3, 0x1 ;  /* 0x0000000103027836 */ /* 0x000fe20000000000 */
[----:B------:R-:W-:Y:S01]  /*0100*/  BSSY.RECONVERGENT B0, `(.L_x_0) ;  /* 0x0000095000007945 */ /* 0x000fe20003800200 */
[----:B------:R-:W-:Y:S01]  /*0110*/  VIADD R4, R0, 0x1 ;  /* 0x0000000100047836 */ /* 0x000fe20000000000 */
[----:B------:R-:W-:Y:S02]  /*0120*/  CS2R R6, SRZ ;  /* 0x0000000000067805 */ /* 0x000fe4000001ff00 */
[----:B------:R-:W-:Y:S02]  /*0130*/  CS2R R8, SRZ ;  /* 0x0000000000087805 */ /* 0x000fe4000001ff00 */
[----:B------:R-:W-:-:S13]  /*0140*/  ISETP.GT.U32.AND P3, PT, R5, R2, PT ;  /* 0x000000020500720c */ /* 0x000fda0003f64070 */
[----:B0-----:R-:W-:Y:S05]  /*0150*/  @P3 BRA `(.L_x_1) ;  /* 0x00000008003c3947 */ /* 0x001fea0003800000 */
[----:B------:R-:W-:Y:S01]  /*0160*/  IADD3 R14, PT, PT, R0, -0x1, RZ ;  /* 0xffffffff000e7810 */ /* 0x000fe20007ffe0ff */
[----:B------:R-:W0:Y:S01]  /*0170*/  LDCU UR8, c[0x0][0x398] ;  /* 0x00007300ff0877ac */ /* 0x000e220008000800 */
[----:B------:R-:W-:Y:S02]  /*0180*/  BSSY.RECONVERGENT B1, `(.L_x_2) ;  /* 0x000001c000017945 */ /* 0x000fe40003800200 */
[----:B------:R-:W-:Y:S02]  /*0190*/  ISETP.GE.U32.AND P0, PT, R14, UR5, PT ;  /* 0x000000050e007c0c */ /* 0x000fe4000bf06070 */
[CC--:B------:R-:W-:Y:S02]  /*01a0*/  LOP3.LUT R7, R5.reuse, R14.reuse, RZ, 0xfc, !PT ;  /* 0x0000000e05077212 */ /* 0x0c0fe400078efcff */
[----:B------:R-:W-:Y:S02]  /*01b0*/  ISETP.GE.U32.OR P1, PT, R5, UR4, P0 ;  /* 0x0000000405007c0c */ /* 0x000fe40008726470 */
[----:B------:R-:W-:-:S02]  /*01c0*/  LOP3.LUT R10, R3, R14, RZ, 0xfc, !PT ;  /* 0x0000000e030a7212 */ /* 0x000fc400078efcff */
[----:B------:R-:W-:Y:S01]  /*01d0*/  ISETP.LT.OR P2, PT, R7, RZ, P1 ;  /* 0x000000ff0700720c */ /* 0x000fe20000f41670 */
[----:B------:R-:W-:Y:S01]  /*01e0*/  IMAD.MOV.U32 R7, RZ, RZ, RZ ;  /* 0x000000ffff077224 */ /* 0x000fe200078e00ff */
[C---:B------:R-:W-:Y:S02]  /*01f0*/  LOP3.LUT R11, R2.reuse, R14, RZ, 0xfc, !PT ;  /* 0x0000000e020b7212 */ /* 0x040fe400078efcff */
[----:B------:R-:W-:Y:S02]  /*0200*/  ISETP.GE.U32.OR P4, PT, R2, UR4, P0 ;  /* 0x0000000402007c0c */ /* 0x000fe40008786470 */
[----:B------:R-:W-:Y:S01]  /*0210*/  ISETP.LT.OR P0, PT, R10, RZ, P0 ;  /* 0x000000ff0a00720c */ /* 0x000fe20000701670 */
[----:B0-----:R-:W-:Y:S01]  /*0220*/  IMAD R12, R14, UR8, RZ ;  /* 0x000000080e0c7c24 */ /* 0x001fe2000f8e02ff */
[----:B------:R-:W-:-:S05]  /*0230*/  ISETP.LT.OR P1, PT, R11, RZ, P4 ;  /* 0x000000ff0b00720c */ /* 0x000fca0002721670 */
[----:B------:R-:W-:Y:S08]  /*0240*/  @P2 BRA `(.L_x_3) ;  /* 0x00000000003c2947 */ /* 0x000ff00003800000 */
[----:B------:R-:W0:Y:S01]  /*0250*/  LDCU.64 UR8, c[0x0][0x388] ;  /* 0x00007100ff0877ac */ /* 0x000e220008000a00 */
[----:B------:R-:W-:-:S04]  /*0260*/  IMAD R7, R14, UR4, R5 ;  /* 0x000000040e077c24 */ /* 0x000fc8000f8e0205 */
[----:B------:R-:W-:-:S04]  /*0270*/  IMAD R7, R7, 0x3, R12 ;  /* 0x0000000307077824 */ /* 0x000fc800078e020c */
[C---:B------:R-:W-:Y:S02]  /*0280*/  VIADD R16, R7.reuse, 0x1 ;  /* 0x0000000107107836 */ /* 0x040fe40000000000 */
[----:B------:R-:W-:-:S03]  /*0290*/  VIADD R18, R7, 0x2 ;  /* 0x0000000207127836 */ /* 0x000fc60000000000 */
[----:B0-----:R-:W-:Y:S02]  /*02a0*/  IADD3 R16, P4, PT, R16, UR8, RZ ;  /* 0x0000000810107c10 */ /* 0x001fe4000ff9e0ff */
[----:B------:R-:W-:Y:S02]  /*02b0*/  IADD3 R18, P5, PT, R18, UR8, RZ ;  /* 0x0000000812127c10 */ /* 0x000fe4000ffbe0ff */
[----:B------:R-:W-:Y:S01]  /*02c0*/  IADD3 R10, P2, PT, R7, UR8, RZ ;  /* 0x00000008070a7c10 */ /* 0x000fe2000ff5e0ff */
[----:B------:R-:W-:Y:S02]  /*02d0*/  IMAD.X R17, RZ, RZ, UR9, P4 ;  /* 0x00000009ff117e24 */ /* 0x000fe4000a0e06ff */
[----:B------:R-:W-:Y:S01]  /*02e0*/  IMAD.X R19, RZ, RZ, UR9, P5 ;  /* 0x00000009ff137e24 */ /* 0x000fe2000a8e06ff */
[----:B------:R-:W-:Y:S02]  /*02f0*/  IADD3.X R11, PT, PT, RZ, UR9, RZ, P2, !PT ;  /* 0x00000009ff0b7c10 */ /* 0x000fe400097fe4ff */
[----:B------:R0:W5:Y:S04]  /*0300*/  LDG.E.U8 R8, desc[UR6][R16.64] ;  /* 0x0000000610087981 */ /* 0x000168000c1e1100 */
[----:B------:R0:W5:Y:S04]  /*0310*/  LDG.E.U8 R9, desc[UR6][R10.64] ;  /* 0x000000060a097981 */ /* 0x000168000c1e1100 */
[----:B------:R0:W5:Y:S01]  /*0320*/  LDG.E.U8 R7, desc[UR6][R18.64] ;  /* 0x0000000612077981 */ /* 0x000162000c1e1100 */
[----:B------:R-:W-:-:S07]  /*0330*/  IMAD.MOV.U32 R6, RZ, RZ, 0x1 ;  /* 0x00000001ff067424 */ /* 0x000fce00078e00ff */
.L_x_3:
[----:B------:R-:W-:Y:S05]  /*0340*/  BSYNC.RECONVERGENT B1 ;  /* 0x0000000000017941 */ /* 0x000fea0003800200 */
.L_x_2:
[----:B------:R-:W-:Y:S04]  /*0350*/  BSSY.RECONVERGENT B1, `(.L_x_4) ;  /* 0x0000014000017945 */ /* 0x000fe80003800200 */
[----:B------:R-:W-:Y:S05]  /*0360*/  @P0 BRA `(.L_x_5) ;  /* 0x0000000000480947 */ /* 0x000fea0003800000 */
[----:B------:R-:W1:Y:S01]  /*0370*/  LDCU.64 UR8, c[0x0][0x388] ;  /* 0x00007100ff0877ac */ /* 0x000e620008000a00 */
[----:B0-----:R-:W-:-:S04]  /*0380*/  IMAD R11, R14, UR4, R3 ;  /* 0x000000040e0b7c24 */ /* 0x001fc8000f8e0203 */
[----:B------:R-:W-:-:S04]  /*0390*/  IMAD R11, R11, 0x3, R12 ;  /* 0x000000030b0b7824 */ /* 0x000fc800078e020c */
[C---:B------:R-:W-:Y:S01]  /*03a0*/  VIADD R10, R11.reuse, 0x2 ;  /* 0x000000020b0a7836 */ /* 0x040fe20000000000 */
[----:B------:R-:W-:-:S04]  /*03b0*/  IADD3 R16, PT, PT, R11, 0x1, RZ ;  /* 0x000000010b107810 */ /* 0x000fc80007ffe0ff */
[----:B-1----:R-:W-:Y:S02]  /*03c0*/  IADD3 R16, P2, PT, R16, UR8, RZ ;  /* 0x0000000810107c10 */ /* 0x002fe4000ff5e0ff */
[----:B------:R-:W-:Y:S02]  /*03d0*/  IADD3 R18, P0, PT, R11, UR8, RZ ;  /* 0x000000080b127c10 */ /* 0x000fe4000ff1e0ff */
[----:B------:R-:W-:Y:S01]  /*03e0*/  IADD3 R10, P4, PT, R10, UR8, RZ ;  /* 0x000000080a0a7c10 */ /* 0x000fe2000ff9e0ff */
[----:B------:R-:W-:Y:S02]  /*03f0*/  IMAD.X R17, RZ, RZ, UR9, P2 ;  /* 0x00000009ff117e24 */ /* 0x000fe400090e06ff */
[----:B------:R-:W-:Y:S01]  /*0400*/  IMAD.X R19, RZ, RZ, UR9, P0 ;  /* 0x00000009ff137e24 */ /* 0x000fe200080e06ff */
[----:B------:R-:W-:-:S03]  /*0410*/  IADD3.X R11, PT, PT, RZ, UR9, RZ, P4, !PT ;  /* 0x00000009ff0b7c10 */ /* 0x000fc6000a7fe4ff */
[----:B------:R-:W2:Y:S04]  /*0420*/  LDG.E.U8 R17, desc[UR6][R16.64] ;  /* 0x0000000610117981 */ /* 0x000ea8000c1e1100 */
[----:B------:R-:W3:Y:S04]  /*0430*/  LDG.E.U8 R18, desc[UR6][R18.64] ;  /* 0x0000000612127981 */ /* 0x000ee8000c1e1100 */
[----:B------:R-:W4:Y:S01]  /*0440*/  LDG.E.U8 R10, desc[UR6][R10.64] ;  /* 0x000000060a0a7981 */ /* 0x000f22000c1e1100 */
[----:B------:R-:W-:Y:S01]  /*0450*/  IADD3 R6, PT, PT, R6, 0x1, RZ ;  /* 0x0000000106067810 */ /* 0x000fe20007ffe0ff */
[----:B--2--5:R-:W-:-:S02]  /*0460*/  IMAD.IADD R8, R8, 0x1, R17 ;  /* 0x0000000108087824 */ /* 0x024fc400078e0211 */
[----:B---3--:R-:W-:Y:S02]  /*0470*/  IMAD.IADD R9, R9, 0x1, R18 ;  /* 0x0000000109097824 */ /* 0x008fe400078e0212 */
[----:B----4-:R-:W-:-:S07]  /*0480*/  IMAD.IADD R7, R7, 0x1, R10 ;  /* 0x0000000107077824 */ /* 0x010fce00078e020a */
.L_x_5:
[----:B------:R-:W-:Y:S05]  /*0490*/  BSYNC.RECONVERGENT B1 ;  /* 0x0000000000017941 */ /* 0x000fea0003800200 */
.L_x_4:
[----:B------:R-:W-:Y:S04]  /*04a0*/  BSSY.RECONVERGENT B1, `(.L_x_6) ;  /* 0x0000014000017945 */ /* 0x000fe80003800200 */
[----:B------:R-:W-:Y:S05]  /*04b0*/  @P1 BRA `(.L_x_7) ;  /* 0x0000000000481947 */ /* 0x000fea0003800000 */
[----:B------:R-:W1:Y:S01]  /*04c0*/  LDCU.64 UR8, c[0x0][0x388] ;  /* 0x00007100ff0877ac */ /* 0x000e620008000a00 */
[----:B0-----:R-:W-:-:S04]  /*04d0*/  IMAD R11, R14, UR4, R2 ;  /* 0x000000040e0b7c24 */ /* 0x001fc8000f8e0202 */
[----:B------:R-:W-:-:S04]  /*04e0*/  IMAD R11, R11, 0x3, R12 ;  /* 0x000000030b0b7824 */ /* 0x000fc800078e020c */
[C---:B------:R-:W-:Y:S02]  /*04f0*/  VIADD R12, R11.reuse, 0x1 ;  /* 0x000000010b0c7836 */ /* 0x040fe40000000000 */
[C---:B------:R-:W-:Y:S01]  /*0500*/  VIADD R14, R11.reuse, 0x2 ;  /* 0x000000020b0e7836 */ /* 0x040fe20000000000 */
[----:B-1----:R-:W-:Y:S02]  /*0510*/  IADD3 R10, P0, PT, R11, UR8, RZ ;  /* 0x000000080b0a7c10 */ /* 0x002fe4000ff1e0ff */
[----:B------:R-:W-:Y:S02]  /*0520*/  IADD3 R12, P1, PT, R12, UR8, RZ ;  /* 0x000000080c0c7c10 */ /* 0x000fe4000ff3e0ff */
[----:B------:R-:W-:Y:S01]  /*0530*/  IADD3 R14, P2, PT, R14, UR8, RZ ;  /* 0x000000080e0e7c10 */ /* 0x000fe2000ff5e0ff */
[----:B------:R-:W-:Y:S01]  /*0540*/  IMAD.X R11, RZ, RZ, UR9, P0 ;  /* 0x00000009ff0b7e24 */ /* 0x000fe200080e06ff */
[----:B------:R-:W-:-:S03]  /*0550*/  IADD3.X R13, PT, PT, RZ, UR9, RZ, P1, !PT ;  /* 0x00000009ff0d7c10 */ /* 0x000fc60008ffe4ff */
[----:B------:R-:W-:Y:S01]  /*0560*/  IMAD.X R15, RZ, RZ, UR9, P2 ;  /* 0x00000009ff0f7e24 */ /* 0x000fe200090e06ff */
[----:B------:R-:W2:Y:S04]  /*0570*/  LDG.E.U8 R10, desc[UR6][R10.64] ;  /* 0x000000060a0a7981 */ /* 0x000ea8000c1e1100 */
[----:B------:R-:W3:Y:S04]  /*0580*/  LDG.E.U8 R13, desc[UR6][R12.64] ;  /* 0x000000060c0d7981 */ /* 0x000ee8000c1e1100 */
[----:B------:R-:W4:Y:S01]  /*0590*/  LDG.E.U8 R14, desc[UR6][R14.64] ;  /* 0x000000060e0e7981 */ /* 0x000f22000c1e1100 */
[----:B------:R-:W-:-:S02]  /*05a0*/  VIADD R6, R6, 0x1 ;  /* 0x0000000106067836 */ /* 0x000fc40000000000 */
[----:B--2--5:R-:W-:Y:S02]  /*05b0*/  IMAD.IADD R9, R9, 0x1, R10 ;  /* 0x0000000109097824 */ /* 0x024fe400078e020a */
[----:B---3--:R-:W-:Y:S01]  /*05c0*/  IMAD.IADD R8, R8, 0x1, R13 ;  /* 0x0000000108087824 */ /* 0x008fe200078e020d */
[----:B----4-:R-:W-:-:S07]  /*05d0*/  IADD3 R7, PT, PT, R7, R14, RZ ;  /* 0x0000000e07077210 */ /* 0x010fce0007ffe0ff */
.L_x_7:
[----:B------:R-:W-:Y:S05]  /*05e0*/  BSYNC.RECONVERGENT B1 ;  /* 0x0000000000017941 */ /* 0x000fea0003800200 */
.L_x_6:
[----:B------:R-:W0:Y:S01]  /*05f0*/  LDCU UR8, c[0x0][0x398] ;  /* 0x00007300ff0877ac */ /* 0x000e220008000800 */
[----:B------:R-:W-:Y:S01]  /*0600*/  ISETP.GE.U32.AND P0, PT, R5, UR4, PT ;  /* 0x0000000405007c0c */ /* 0x000fe2000bf06070 */
[----:B------:R-:W-:Y:S01]  /*0610*/  BSSY.RECONVERGENT B1, `(.L_x_8) ;  /* 0x0000017000017945 */ /* 0x000fe20003800200 */
[----:B------:R-:W-:Y:S02]  /*0620*/  ISETP.NE.AND P1, PT, R3, -0x1, PT ;  /* 0xffffffff0300780c */ /* 0x000fe40003f25270 */
[----:B------:R-:W-:Y:S01]  /*0630*/  ISETP.LT.OR P0, PT, R5, RZ, P0 ;  /* 0x000000ff0500720c */ /* 0x000fe20000701670 */
[----:B0-----:R-:W-:-:S12]  /*0640*/  IMAD R16, R0, UR8, RZ ;  /* 0x0000000800107c24 */ /* 0x001fd8000f8e02ff */
[----:B------:R-:W-:Y:S05]  /*0650*/  @P0 BRA `(.L_x_9) ;  /* 0x0000000000480947 */ /* 0x000fea0003800000 */
        /* <DEDUP_REMOVED lines=14> */
[----:B------:R-:W-:Y:S01]  /*0740*/  VIADD R6, R6, 0x1 ;  /* 0x0000000106067836 */ /* 0x000fe20000000000 */
[----:B--2--5:R-:W-:Y:S01]  /*0750*/  IADD3 R8, PT, PT, R8, R15, RZ ;  /* 0x0000000f08087210 */ /* 0x024fe20007ffe0ff */
[----:B---3--:R-:W-:-:S02]  /*0760*/  IMAD.IADD R9, R9, 0x1, R12 ;  /* 0x0000000109097824 */ /* 0x008fc400078e020c */
[----:B----4-:R-:W-:-:S07]  /*0770*/  IMAD.IADD R7, R7, 0x1, R10 ;  /* 0x0000000107077824 */ /* 0x010fce00078e020a */
.L_x_9:
[----:B------:R-:W-:Y:S05]  /*0780*/  BSYNC.RECONVERGENT B1 ;  /* 0x0000000000017941 */ /* 0x000fea0003800200 */
.L_x_8:
[----:B------:R-:W-:Y:S05]  /*0790*/  @!P1 BRA `(.L_x_1) ;  /* 0x0000000000ac9947 */ /* 0x000fea0003800000 */
[----:B------:R-:W-:Y:S01]  /*07a0*/  ISETP.GE.AND P1, PT, R3, RZ, PT ;  /* 0x000000ff0300720c */ /* 0x000fe20003f26270 */
[----:B------:R-:W-:Y:S01]  /*07b0*/  BSSY.RECONVERGENT B1, `(.L_x_10) ;  /* 0x0000016000017945 */ /* 0x000fe20003800200 */
[----:B------:R-:W-:-:S04]  /*07c0*/  ISETP.GE.U32.AND P0, PT, R2, UR4, PT ;  /* 0x0000000402007c0c */ /* 0x000fc8000bf06070 */
[----:B------:R-:W-:-:S07]  /*07d0*/  ISETP.LT.OR P0, PT, R3, -0x1, P0 ;  /* 0xffffffff0300780c */ /* 0x000fce0000701670 */
[----:B------:R-:W-:Y:S06]  /*07e0*/  @!P1 BRA `(.L_x_11) ;  /* 0x0000000000489947 */ /* 0x000fec0003800000 */
[----:B------:R-:W0:Y:S01]  /*07f0*/  LDCU.64 UR8, c[0x0][0x388] ;  /* 0x00007100ff0877ac */ /* 0x000e220008000a00 */
[----:B------:R-:W-:-:S04]  /*0800*/  IMAD R11, R0, UR4, R3 ;  /* 0x00000004000b7c24 */ /* 0x000fc8000f8e0203 */
[----:B------:R-:W-:-:S04]  /*0810*/  IMAD R11, R11, 0x3, R16 ;  /* 0x000000030b0b7824 */ /* 0x000fc800078e0210 */
[C---:B------:R-:W-:Y:S01]  /*0820*/  VIADD R14, R11.reuse, 0x1 ;  /* 0x000000010b0e7836 */ /* 0x040fe20000000000 */
[----:B------:R-:W-:-:S04]  /*0830*/  IADD3 R10, PT, PT, R11, 0x2, RZ ;  /* 0x000000020b0a7810 */ /* 0x000fc80007ffe0ff */
[----:B0-----:R-:W-:Y:S02]  /*0840*/  IADD3 R14, P2, PT, R14, UR8, RZ ;  /* 0x000000080e0e7c10 */ /* 0x001fe4000ff5e0ff */
[----:B------:R-:W-:Y:S02]  /*0850*/  IADD3 R12, P1, PT, R11, UR8, RZ ;  /* 0x000000080b0c7c10 */ /* 0x000fe4000ff3e0ff */
[----:B------:R-:W-:Y:S01]  /*0860*/  IADD3 R10, P4, PT, R10, UR8, RZ ;  /* 0x000000080a0a7c10 */ /* 0x000fe2000ff9e0ff */
[----:B------:R-:W-:Y:S02]  /*0870*/  IMAD.X R15, RZ, RZ, UR9, P2 ;  /* 0x00000009ff0f7e24 */ /* 0x000fe400090e06ff */
[----:B------:R-:W-:Y:S02]  /*0880*/  IMAD.X R13, RZ, RZ, UR9, P1 ;  /* 0x00000009ff0d7e24 */ /* 0x000fe400088e06ff */
[----:B------:R-:W-:Y:S02]  /*0890*/  IMAD.X R11, RZ, RZ, UR9, P4 ;  /* 0x00000009ff0b7e24 */ /* 0x000fe4000a0e06ff */
[----:B------:R-:W2:Y:S04]  /*08a0*/  LDG.E.U8 R15, desc[UR6][R14.64] ;  /* 0x000000060e0f7981 */ /* 0x000ea8000c1e1100 */
[----:B------:R-:W3:Y:S04]  /*08b0*/  LDG.E.U8 R12, desc[UR6][R12.64] ;  /* 0x000000060c0c7981 */ /* 0x000ee8000c1e1100 */
[----:B------:R-:W4:Y:S01]  /*08c0*/  LDG.E.U8 R10, desc[UR6][R10.64] ;  /* 0x000000060a0a7981 */ /* 0x000f22000c1e1100 */
[----:B------:R-:W-:-:S02]  /*08d0*/  VIADD R6, R6, 0x1 ;  /* 0x0000000106067836 */ /* 0x000fc40000000000 */
[----:B--2--5:R-:W-:Y:S01]  /*08e0*/  IMAD.IADD R8, R8, 0x1, R15 ;  /* 0x0000000108087824 */ /* 0x024fe200078e020f */
[----:B---3--:R-:W-:Y:S01]  /*08f0*/  IADD3 R9, PT, PT, R9, R12, RZ ;  /* 0x0000000c09097210 */ /* 0x008fe20007ffe0ff */
[----:B----4-:R-:W-:-:S07]  /*0900*/  IMAD.IADD R7, R7, 0x1, R10 ;  /* 0x0000000107077824 */ /* 0x010fce00078e020a */
.L_x_11:
[----:B------:R-:W-:Y:S05]  /*0910*/  BSYNC.RECONVERGENT B1 ;  /* 0x0000000000017941 */ /* 0x000fea0003800200 */
.L_x_10:
[----:B------:R-:W-:Y:S05]  /*0920*/  @P0 BRA `(.L_x_1) ;  /* 0x0000000000480947 */ /* 0x000fea0003800000 */
        /* <DEDUP_REMOVED lines=18> */
.L_x_1:
[----:B------:R-:W-:Y:S05]  /*0a50*/  BSYNC.RECONVERGENT B0 ;  /* 0x0000000000007941 */ /* 0x000fea0003800200 */
.L_x_0:
[----:B------:R-:W-:Y:S04]  /*0a60*/  BSSY.RECONVERGENT B0, `(.L_x_12) ;  /* 0x0000049000007945 */ /* 0x000fe80003800200 */
[----:B------:R-:W-:Y:S05]  /*0a70*/  @P3 BRA `(.L_x_13) ;  /* 0x00000004001c3947 */ /* 0x000fea0003800000 */
[----:B------:R-:W-:Y:S01]  /*0a80*/  ISETP.GE.U32.AND P0, PT, R4, UR5, PT ;  /* 0x0000000504007c0c */ /* 0x000fe2000bf06070 */
[----:B------:R-:W0:Y:S01]  /*0a90*/  LDCU UR8, c[0x0][0x398] ;  /* 0x00007300ff0877ac */ /* 0x000e220008000800 */
[----:B------:R-:W-:Y:S01]  /*0aa0*/  BSSY.RECONVERGENT B1, `(.L_x_14) ;  /* 0x0000018000017945 */ /* 0x000fe20003800200 */
[----:B------:R-:W-:Y:S02]  /*0ab0*/  ISETP.NE.AND P4, PT, R3, -0x1, PT ;  /* 0xffffffff0300780c */ /* 0x000fe40003f85270 */
[----:B------:R-:W-:-:S04]  /*0ac0*/  ISETP.GE.U32.OR P1, PT, R5, UR4, P0 ;  /* 0x0000000405007c0c */ /* 0x000fc80008726470 */
        /* <DEDUP_REMOVED lines=18> */
[----:B--2--5:R-:W-:Y:S01]  /*0bf0*/  IMAD.IADD R8, R8, 0x1, R15 ;  /* 0x0000000108087824 */ /* 0x024fe200078e020f */
[----:B---3--:R-:W-:Y:S01]  /*0c00*/  IADD3 R9, PT, PT, R9, R12, RZ ;  /* 0x0000000c09097210 */ /* 0x008fe20007ffe0ff */
[----:B----4-:R-:W-:-:S07]  /*0c10*/  IMAD.IADD R7, R7, 0x1, R16 ;  /* 0x0000000107077824 */ /* 0x010fce00078e0210 */
.L_x_15:
[----:B------:R-:W-:Y:S05]  /*0c20*/  BSYNC.RECONVERGENT B1 ;  /* 0x0000000000017941 */ /* 0x000fea0003800200 */
.L_x_14:
[----:B------:R-:W-:Y:S05]  /*0c30*/  @!P4 BRA `(.L_x_13) ;  /* 0x0000000000acc947 */ /* 0x000fea0003800000 */
[----:B------:R-:W-:Y:S01]  /*0c40*/  ISETP.GE.U32.OR P1, PT, R2, UR4, P0 ;  /* 0x0000000402007c0c */ /* 0x000fe20008726470 */
[----:B------:R-:W-:Y:S01]  /*0c50*/  BSSY.RECONVERGENT B1, `(.L_x_16) ;  /* 0x0000016000017945 */ /* 0x000fe20003800200 */
[C---:B------:R-:W-:Y:S02]  /*0c60*/  ISETP.LT.OR P0, PT, R3.reuse, RZ, P0 ;  /* 0x000000ff0300720c */ /* 0x040fe40000701670 */
[----:B------:R-:W-:-:S11]  /*0c70*/  ISETP.LT.OR P1, PT, R3, -0x1, P1 ;  /* 0xffffffff0300780c */ /* 0x000fd60000f21670 */
        /* <DEDUP_REMOVED lines=19> */
.L_x_17:
[----:B------:R-:W-:Y:S05]  /*0db0*/  BSYNC.RECONVERGENT B1 ;  /* 0x0000000000017941 */ /* 0x000fea0003800200 */
.L_x_16:
        /* <DEDUP_REMOVED lines=19> */
.L_x_13:
[----:B------:R-:W-:Y:S05]  /*0ef0*/  BSYNC.RECONVERGENT B0 ;  /* 0x0000000000007941 */ /* 0x000fea0003800200 */
.L_x_12:
[----:B------:R-:W0:Y:S01]  /*0f00*/  LDCU UR5, c[0x0][0x398] ;  /* 0x00007300ff0577ac */ /* 0x000e220008000800 */
[----:B-----5:R-:W-:Y:S02]  /*0f10*/  LOP3.LUT R9, R9, 0xffff, RZ, 0xc0, !PT ;  /* 0x0000ffff09097812 */ /* 0x020fe400078ec0ff */
[----:B------:R-:W-:Y:S01]  /*0f20*/  LOP3.LUT R10, R6, 0xffff, RZ, 0xc0, !PT ;  /* 0x0000ffff060a7812 */ /* 0x000fe200078ec0ff */
[----:B0-----:R-:W-:-:S06]  /*0f30*/  UIMAD UR4, UR4, 0x3, UR5 ;  /* 0x00000003040478a4 */ /* 0x001fcc000f8e0205 */
[----:B------:R-:W-:-:S04]  /*0f40*/  IMAD R0, R0, UR4, RZ ;  /* 0x0000000400007c24 */ /* 0x000fc8000f8e02ff */
[----:B------:R-:W-:Y:S01]  /*0f50*/  IMAD R0, R3, 0x3, R0 ;  /* 0x0000000303007824 */ /* 0x000fe200078e0200 */
[----:B------:R-:W-:-:S07]  /*0f60*/  MOV R12, 0xf80 ;  /* 0x00000f80000c7802 */ /* 0x000fce0000000f00 */
[----:B------:R-:W-:Y:S05]  /*0f70*/  CALL.REL.NOINC `($__internal_0_$__cuda_sm20_div_u16) ;  /* 0x00000000005c7944 */ /* 0x000fea0003c00000 */
[----:B------:R-:W0:Y:S01]  /*0f80*/  LDCU.64 UR4, c[0x0][0x380] ;  /* 0x00007000ff0477ac */ /* 0x000e220008000a00 */
[----:B------:R-:W-:Y:S02]  /*0f90*/  LOP3.LUT R9, R8, 0xffff, RZ, 0xc0, !PT ;  /* 0x0000ffff08097812 */ /* 0x000fe400078ec0ff */
[----:B------:R-:W-:Y:S02]  /*0fa0*/  LOP3.LUT R10, R6, 0xffff, RZ, 0xc0, !PT ;  /* 0x0000ffff060a7812 */ /* 0x000fe400078ec0ff */
[----:B0-----:R-:W-:-:S05]  /*0fb0*/  IADD3 R2, P0, PT, R0, UR4, RZ ;  /* 0x0000000400027c10 */ /* 0x001fca000ff1e0ff */
[----:B------:R-:W-:-:S05]  /*0fc0*/  IMAD.X R3, RZ, RZ, UR5, P0 ;  /* 0x00000005ff037e24 */ /* 0x000fca00080e06ff */
[----:B------:R0:W-:Y:S01]  /*0fd0*/  STG.E.U8 desc[UR6][R2.64], R11 ;  /* 0x0000000b02007986 */ /* 0x0001e2000c101106 */
[----:B------:R-:W-:-:S07]  /*0fe0*/  MOV R12, 0x1000 ;  /* 0x00001000000c7802 */ /* 0x000fce0000000f00 */
[----:B0-----:R-:W-:Y:S05]  /*0ff0*/  CALL.REL.NOINC `($__internal_0_$__cuda_sm20_div_u16) ;  /* 0x00000000003c7944 */ /* 0x001fea0003c00000 */
[----:B------:R-:W0:Y:S01]  /*1000*/  LDCU.64 UR4, c[0x0][0x380] ;  /* 0x00007000ff0477ac */ /* 0x000e220008000a00 */
[----:B------:R-:W-:Y:S01]  /*1010*/  VIADD R2, R0, 0x1 ;  /* 0x0000000100027836 */ /* 0x000fe20000000000 */
[----:B------:R-:W-:Y:S02]  /*1020*/  LOP3.LUT R9, R7, 0xffff, RZ, 0xc0, !PT ;  /* 0x0000ffff07097812 */ /* 0x000fe400078ec0ff */
[----:B------:R-:W-:Y:S02]  /*1030*/  LOP3.LUT R10, R6, 0xffff, RZ, 0xc0, !PT ;  /* 0x0000ffff060a7812 */ /* 0x000fe400078ec0ff */
[----:B0-----:R-:W-:-:S04]  /*1040*/  IADD3 R2, P0, PT, R2, UR4, RZ ;  /* 0x0000000402027c10 */ /* 0x001fc8000ff1e0ff */
[----:B------:R-:W-:-:S05]  /*1050*/  IADD3.X R3, PT, PT, RZ, UR5, RZ, P0, !PT ;  /* 0x00000005ff037c10 */ /* 0x000fca00087fe4ff */
[----:B------:R0:W-:Y:S01]  /*1060*/  STG.E.U8 desc[UR6][R2.64], R11 ;  /* 0x0000000b02007986 */ /* 0x0001e2000c101106 */
[----:B------:R-:W-:-:S07]  /*1070*/  MOV R12, 0x1090 ;  /* 0x00001090000c7802 */ /* 0x000fce0000000f00 */
[----:B0-----:R-:W-:Y:S05]  /*1080*/  CALL.REL.NOINC `($__internal_0_$__cuda_sm20_div_u16) ;  /* 0x0000000000187944 */ /* 0x001fea0003c00000 */
[----:B------:R-:W0:Y:S01]  /*1090*/  LDCU.64 UR4, c[0x0][0x380] ;  /* 0x00007000ff0477ac */ /* 0x000e220008000a00 */
[----:B------:R-:W-:-:S05]  /*10a0*/  VIADD R0, R0, 0x2 ;  /* 0x0000000200007836 */ /* 0x000fca0000000000 */
[----:B0-----:R-:W-:-:S05]  /*10b0*/  IADD3 R2, P0, PT, R0, UR4, RZ ;  /* 0x0000000400027c10 */ /* 0x001fca000ff1e0ff */
[----:B------:R-:W-:-:S05]  /*10c0*/  IMAD.X R3, RZ, RZ, UR5, P0 ;  /* 0x00000005ff037e24 */ /* 0x000fca00080e06ff */
[----:B------:R-:W-:Y:S01]  /*10d0*/  STG.E.U8 desc[UR6][R2.64], R11 ;  /* 0x0000000b02007986 */ /* 0x000fe2000c101106 */
[----:B------:R-:W-:Y:S05]  /*10e0*/  EXIT ;  /* 0x000000000000794d */ /* 0x000fea0003800000 */
        .weak           $__internal_0_$__cuda_sm20_div_u16
        .type           $__internal_0_$__cuda_sm20_div_u16,@function
        .size           $__internal_0_$__cuda_sm20_div_u16,(.L_x_19 - $__internal_0_$__cuda_sm20_div_u16)
$__internal_0_$__cuda_sm20_div_u16:
[----:B------:R-:W0:Y:S01]  /*10f0*/  I2F.U16 R2, R10 ;  /* 0x0000000a00027306 */ /* 0x000e220000101000 */
[----:B------:R-:W-:Y:S01]  /*1100*/  HFMA2 R3, -RZ, RZ, 15, 0 ;  /* 0x4b800000ff037431 */ /* 0x000fe200000001ff */
[C---:B0-----:R-:W-:Y:S02]  /*1110*/  FSETP.GEU.AND P1, PT, |R2|.reuse, 1.175494350822287508e-38, PT ;  /* 0x008000000200780b */ /* 0x041fe40003f2e200 */
[----:B------:R-:W-:Y:S02]  /*1120*/  FSETP.GT.AND P0, PT, |R2|, 8.50705917302346158658e+37, PT ;  /* 0x7e8000000200780b */ /* 0x000fe40003f04200 */
[----:B------:R-:W-:-:S04]  /*1130*/  FSEL R3, R3, 1, !P1 ;  /* 0x3f80000003037808 */ /* 0x000fc80004800000 */
[----:B------:R-:W-:Y:S02]  /*1140*/  FSEL R3, R3, 0.25, !P0 ;  /* 0x3e80000003037808 */ /* 0x000fe40004000000 */
[----:B------:R-:W-:-:S03]  /*1150*/  ISETP.NE.U32.AND P0, PT, R10, RZ, PT ;  /* 0x000000ff0a00720c */ /* 0x000fc60003f05070 */
[----:B------:R-:W-:Y:S02]  /*1160*/  FMUL R4, R2, R3 ;  /* 0x0000000302047220 */ /* 0x000fe40000400000 */
[----:B------:R-:W-:Y:S08]  /*1170*/  I2F.U16.RZ R2, R9 ;  /* 0x0000000900027306 */ /* 0x000ff0000010d000 */
[----:B------:R-:W0:Y:S02]  /*1180*/  MUFU.RCP R4, R4 ;  /* 0x0000000400047308 */ /* 0x000e240000001000 */
[----:B0-----:R-:W-:-:S04]  /*1190*/  FMUL R3, R3, R4 ;  /* 0x0000000403037220 */ /* 0x001fc80000400000 */
[----:B------:R-:W-:-:S04]  /*11a0*/  VIADD R3, R3, 0x2 ;  /* 0x0000000203037836 */ /* 0x000fc80000000000 */
[----:B------:R-:W-:Y:S01]  /*11b0*/  FMUL.RZ R5, R2, R3 ;  /* 0x0000000302057220 */ /* 0x000fe2000040c000 */
[----:B------:R-:W-:Y:S01]  /*11c0*/  MOV R2, R12 ;  /* 0x0000000c00027202 */ /* 0x000fe20000000f00 */
[----:B------:R-:W-:-:S04]  /*11d0*/  IMAD.MOV.U32 R3, RZ, RZ, 0x0 ;  /* 0x00000000ff037424 */ /* 0x000fc800078e00ff */
[----:B------:R-:W0:Y:S02]  /*11e0*/  F2I.U32.TRUNC.NTZ R5, R5 ;  /* 0x0000000500057305 */ /* 0x000e24000020f000 */
[----:B0-----:R-:W-:Y:S01]  /*11f0*/  LOP3.LUT R11, R5, 0xffff, RZ, 0xc0, !PT ;  /* 0x0000ffff050b7812 */ /* 0x001fe200078ec0ff */
[----:B------:R-:W-:Y:S01]  /*1200*/  @!P0 IMAD.MOV.U32 R11, RZ, RZ, -0x1 ;  /* 0xffffffffff0b8424 */ /* 0x000fe200078e00ff */
[----:B------:R-:W-:Y:S06]  /*1210*/  RET.REL.NODEC R2 `(_Z7imgBlurPhS_jjj) ;  /* 0xffffffec02787950 */ /* 0x000fec0003c3ffff */
.L_x_18:
[----:B------:R-:W-:-:S00]  /*1220*/  BRA `(.L_x_18) ;  /* 0xfffffffc00fc7947 */ /* 0x000fc0000383ffff */
[----:B------:R-:W-:-:S00]  /*1230*/  NOP ;  /* 0x0000000000007918 */ /* 0x000fc00000000000 */
        /* <DEDUP_REMOVED lines=12> */
.L_x_19:


//--------------------- .nv.shared.reserved.0     --------------------------
	.section	.nv.shared.reserved.0,"aw",@nobits
	.weak		__nv_reservedSMEM_offset_0_alias
	.size		__nv_reservedSMEM_offset_0_alias, 0, 64
	.other		__nv_reservedSMEM_offset_0_alias,@"STO_CUDA_RESERVED_SHARED STV_DEFAULT"
__nv_reservedSMEM_offset_0_alias:
	.zero		0
	.zero		64


//--------------------- .nv.constant0._Z7imgBlurPhS_jjj --------------------------
	.section	.nv.constant0._Z7imgBlurPhS_jjj,"a",@progbits
	.sectionflags	@""
	.align	4
.nv.constant0._Z7imgBlurPhS_jjj:
	.zero		924


//--------------------- SYMBOLS --------------------------

	.type		.nv.reservedSmem.offset0,@object
	.size		.nv.reservedSmem.offset0,0x4
